//
// Generated by NVIDIA NVVM Compiler
//
// Compiler Build ID: CL-36424714
// Cuda compilation tools, release 13.0, V13.0.88
// Based on NVVM 20.0.0
//

.version 9.0
.target sm_100
.address_size 64

	// .globl	default_function_kernel

.visible .entry default_function_kernel(
	.param .u64 .ptr .align 1 default_function_kernel_param_0,
	.param .u64 .ptr .align 1 default_function_kernel_param_1,
	.param .u64 .ptr .align 1 default_function_kernel_param_2
)
.maxntid 28
{
	.reg .b32 	%r<4>;
	.reg .b32 	%f<6>;
	.reg .b64 	%rd<11>;

	ld.param.u64 	%rd1, [default_function_kernel_param_0];
	ld.param.u64 	%rd2, [default_function_kernel_param_1];
	ld.param.u64 	%rd3, [default_function_kernel_param_2];
	cvta.to.global.u64 	%rd4, %rd1;
	cvta.to.global.u64 	%rd5, %rd3;
	cvta.to.global.u64 	%rd6, %rd2;
	mov.u32 	%r1, %ctaid.x;
	mov.u32 	%r2, %tid.x;
	mad.lo.s32 	%r3, %r1, 28, %r2;
	mul.wide.u32 	%rd7, %r3, 4;
	add.s64 	%rd8, %rd6, %rd7;
	ld.global.nc.f32 	%f1, [%rd8];
	sqrt.rn.f32 	%f2, %f1;
	add.s64 	%rd9, %rd5, %rd7;
	ld.global.nc.f32 	%f3, [%rd9];
	cos.approx.f32 	%f4, %f3;
	add.f32 	%f5, %f2, %f4;
	add.s64 	%rd10, %rd4, %rd7;
	st.global.f32 	[%rd10], %f5;
	ret;

}


// ===== COMPILED SASS (sm_100) =====

	.target	sm_100

	.elftype	@"ET_EXEC"


//--------------------- .note.nv.tkinfo           --------------------------
	.section	.note.nv.tkinfo,"",@"SHT_NOTE"
	.sectionflags	@"SHF_NOTE_NV_TKINFO"
	.tkinfo
        /*0018*/ 	.word	0x00000002
        /*0030*/ 	.string	""
        /*0030*/ 	.string	"ptxas"
        /*0030*/ 	.string	"Cuda compilation tools, release 13.0, V13.0.88"
        /*0030*/ 	.string	"Build cuda_13.0.r13.0/compiler.36424714_0"
        /*0030*/ 	.string	"-arch sm_100 -m 64 "



//--------------------- .note.nv.cuinfo           --------------------------
	.section	.note.nv.cuinfo,"",@"SHT_NOTE"
	.sectionflags	@"SHF_NOTE_NV_CUINFO"
        /*0018*/ 	.short	0x0002
        /*001a*/ 	.short	0x0064
        /*001c*/ 	.short	0x0082
	.zero		2


//--------------------- .nv.info                  --------------------------
	.section	.nv.info,"",@"SHT_CUDA_INFO"
	.align	4


	//----- nvinfo : EIATTR_REGCOUNT
	.align		4
        /*0000*/ 	.byte	0x04, 0x2f
        /*0002*/ 	.short	(.L_1 - .L_0)
	.align		4
.L_0:
        /*0004*/ 	.word	index@(default_function_kernel)
        /*0008*/ 	.word	0x0000000c


	//----- nvinfo : EIATTR_FRAME_SIZE
	.align		4
.L_1:
        /*000c*/ 	.byte	0x04, 0x11
        /*000e*/ 	.short	(.L_3 - .L_2)
	.align		4
.L_2:
        /*0010*/ 	.word	index@($__internal_0_$__cuda_sm20_sqrt_rn_f32_slowpath)
        /*0014*/ 	.word	0x00000000


	//----- nvinfo : EIATTR_FRAME_SIZE
	.align		4
.L_3:
        /*0018*/ 	.byte	0x04, 0x11
        /*001a*/ 	.short	(.L_5 - .L_4)
	.align		4
.L_4:
        /*001c*/ 	.word	index@(default_function_kernel)
        /*0020*/ 	.word	0x00000000


	//----- nvinfo : EIATTR_MIN_STACK_SIZE
	.align		4
.L_5:
        /*0024*/ 	.byte	0x04, 0x12
        /*0026*/ 	.short	(.L_7 - .L_6)
	.align		4
.L_6:
        /*0028*/ 	.word	index@(default_function_kernel)
        /*002c*/ 	.word	0x00000000
.L_7:


//--------------------- .nv.compat                --------------------------
	.section	.nv.compat,"",@"SHT_CUDA_COMPAT_INFO"
	.align	4
        /*0000*/ 	.byte	0x02, 0x09, 0x00, 0x00, 0x02, 0x02, 0x01, 0x00, 0x02, 0x05, 0x05, 0x00, 0x03, 0x07, 0x01, 0x01
        /*0010*/ 	.byte	0x02, 0x03, 0x00, 0x00, 0x02, 0x06, 0x01, 0x00, 0x04, 0x0b, 0x08, 0x00, 0x01, 0x00, 0x00, 0x00
        /*0020*/ 	.byte	0x00, 0x00, 0x00, 0x00


//--------------------- .nv.info.default_function_kernel --------------------------
	.section	.nv.info.default_function_kernel,"",@"SHT_CUDA_INFO"
	.sectionflags	@""
	.align	4


	//----- nvinfo : EIATTR_CUDA_API_VERSION
	.align		4
        /*0000*/ 	.byte	0x04, 0x37
        /*0002*/ 	.short	(.L_9 - .L_8)
.L_8:
        /*0004*/ 	.word	0x00000082


	//----- nvinfo : EIATTR_KPARAM_INFO
	.align		4
.L_9:
        /*0008*/ 	.byte	0x04, 0x17
        /*000a*/ 	.short	(.L_11 - .L_10)
.L_10:
        /*000c*/ 	.word	0x00000000
        /*0010*/ 	.short	0x0002
        /*0012*/ 	.short	0x0010
        /*0014*/ 	.byte	0x00, 0xf5, 0x21, 0x00


	//----- nvinfo : EIATTR_KPARAM_INFO
	.align		4
.L_11:
        /*0018*/ 	.byte	0x04, 0x17
        /*001a*/ 	.short	(.L_13 - .L_12)
.L_12:
        /*001c*/ 	.word	0x00000000
        /*0020*/ 	.short	0x0001
        /*0022*/ 	.short	0x0008
        /*0024*/ 	.byte	0x00, 0xf5, 0x21, 0x00


	//----- nvinfo : EIATTR_KPARAM_INFO
	.align		4
.L_13:
        /*0028*/ 	.byte	0x04, 0x17
        /*002a*/ 	.short	(.L_15 - .L_14)
.L_14:
        /*002c*/ 	.word	0x00000000
        /*0030*/ 	.short	0x0000
        /*0032*/ 	.short	0x0000
        /*0034*/ 	.byte	0x00, 0xf5, 0x21, 0x00


	//----- nvinfo : EIATTR_SPARSE_MMA_MASK
	.align		4
.L_15:
        /*0038*/ 	.byte	0x03, 0x50
        /*003a*/ 	.short	0x0000


	//----- nvinfo : EIATTR_MAXREG_COUNT
	.align		4
        /*003c*/ 	.byte	0x03, 0x1b
        /*003e*/ 	.short	0x00ff


	//----- nvinfo : EIATTR_MERCURY_ISA_VERSION
	.align		4
        /*0040*/ 	.byte	0x03, 0x5f
        /*0042*/ 	.short	0x0101


	//----- nvinfo : EIATTR_VRC_CTA_INIT_COUNT
	.align		4
        /*0044*/ 	.byte	0x02, 0x4a
	.zero		1
	.zero		1


	//----- nvinfo : EIATTR_EXIT_INSTR_OFFSETS
	.align		4
        /*0048*/ 	.byte	0x04, 0x1c
        /*004a*/ 	.short	(.L_17 - .L_16)


	//   ....[0]....
.L_16:
        /*004c*/ 	.word	0x000001e0


	//----- nvinfo : EIATTR_MAX_THREADS
	.align		4
.L_17:
        /*0050*/ 	.byte	0x04, 0x05
        /*0052*/ 	.short	(.L_19 - .L_18)
.L_18:
        /*0054*/ 	.word	0x0000001c
        /*0058*/ 	.word	0x00000001
        /*005c*/ 	.word	0x00000001


	//----- nvinfo : EIATTR_CRS_STACK_SIZE
	.align		4
.L_19:
        /*0060*/ 	.byte	0x04, 0x1e
        /*0062*/ 	.short	(.L_21 - .L_20)
.L_20:
        /*0064*/ 	.word	0x00000000


	//----- nvinfo : EIATTR_CBANK_PARAM_SIZE
	.align		4
.L_21:
        /*0068*/ 	.byte	0x03, 0x19
        /*006a*/ 	.short	0x0018


	//----- nvinfo : EIATTR_PARAM_CBANK
	.align		4
        /*006c*/ 	.byte	0x04, 0x0a
        /*006e*/ 	.short	(.L_23 - .L_22)
	.align		4
.L_22:
        /*0070*/ 	.word	index@(.nv.constant0.default_function_kernel)
        /*0074*/ 	.short	0x0380
        /*0076*/ 	.short	0x0018


	//----- nvinfo : EIATTR_SW_WAR
	.align		4
.L_23:
        /*0078*/ 	.byte	0x04, 0x36
        /*007a*/ 	.short	(.L_25 - .L_24)
.L_24:
        /*007c*/ 	.word	0x00000008
.L_25:


//--------------------- .nv.callgraph             --------------------------
	.section	.nv.callgraph,"",@"SHT_CUDA_CALLGRAPH"
	.align	4
	.sectionentsize	8
	.align		4
        /*0000*/ 	.word	0x00000000
	.align		4
        /*0004*/ 	.word	0xffffffff
	.align		4
        /*0008*/ 	.word	0x00000000
	.align		4
        /*000c*/ 	.word	0xfffffffe
	.align		4
        /*0010*/ 	.word	0x00000000
	.align		4
        /*0014*/ 	.word	0xfffffffd
	.align		4
        /*0018*/ 	.word	0x00000000
	.align		4
        /*001c*/ 	.word	0xfffffffc


//--------------------- .text.default_function_kernel --------------------------
	.section	.text.default_function_kernel,"ax",@progbits
	.align	128
        .global         default_function_kernel
        .type           default_function_kernel,@function
        .size           default_function_kernel,(.L_x_5 - default_function_kernel)
        .other          default_function_kernel,@"STO_CUDA_ENTRY STV_DEFAULT"
default_function_kernel:
.text.default_function_kernel:
[----:B------:R-:W-:Y:S01]  /*0000*/  LDC R1, c[0x0][0x37c] ;  /* 0x0000df00ff017b82 */ /* 0x000fe20000000800 */
[----:B------:R-:W0:Y:S07]  /*0010*/  S2R R7, SR_CTAID.X ;  /* 0x0000000000077919 */ /* 0x000e2e0000002500 */
[----:B------:R-:W1:Y:S01]  /*0020*/  LDC.64 R2, c[0x0][0x388] ;  /* 0x0000e200ff027b82 */ /* 0x000e620000000a00 */
[----:B------:R-:W2:Y:S01]  /*0030*/  LDCU.64 UR4, c[0x0][0x358] ;  /* 0x00006b00ff0477ac */ /* 0x000ea20008000a00 */
[----:B------:R-:W0:Y:S02]  /*0040*/  S2R R0, SR_TID.X ;  /* 0x0000000000007919 */ /* 0x000e240000002100 */
[----:B0-----:R-:W-:-:S04]  /*0050*/  IMAD R7, R7, 0x1c, R0 ;  /* 0x0000001c07077824 */ /* 0x001fc800078e0200 */
[----:B-1----:R-:W-:-:S05]  /*0060*/  IMAD.WIDE.U32 R2, R7, 0x4, R2 ;  /* 0x0000000407027825 */ /* 0x002fca00078e0002 */
[----:B--2---:R-:W2:Y:S01]  /*0070*/  LDG.E.CONSTANT R0, desc[UR4][R2.64] ;  /* 0x0000000402007981 */ /* 0x004ea2000c1e9900 */
[----:B------:R-:W-:Y:S01]  /*0080*/  BSSY.RECONVERGENT B0, `(.L_x_0) ;  /* 0x000000c000007945 */ /* 0x000fe20003800200 */
[----:B--2---:R-:W-:Y:S01]  /*0090*/  IADD3 R4, PT, PT, R0, -0xd000000, RZ ;  /* 0xf300000000047810 */ /* 0x004fe20007ffe0ff */
[----:B------:R0:W1:Y:S03]  /*00a0*/  MUFU.RSQ R5, R0 ;  /* 0x0000000000057308 */ /* 0x0000660000001400 */
[----:B------:R-:W-:-:S13]  /*00b0*/  ISETP.GT.U32.AND P0, PT, R4, 0x727fffff, PT ;  /* 0x727fffff0400780c */ /* 0x000fda0003f04070 */
[----:B0-----:R-:W-:Y:S05]  /*00c0*/  @!P0 BRA `(.L_x_1) ;  /* 0x00000000000c8947 */ /* 0x001fea0003800000 */
[----:B------:R-:W-:-:S07]  /*00d0*/  MOV R8, 0xf0 ;  /* 0x000000f000087802 */ /* 0x000fce0000000f00 */
[----:B-1----:R-:W-:Y:S05]  /*00e0*/  CALL.REL.NOINC `($__internal_0_$__cuda_sm20_sqrt_rn_f32_slowpath) ;  /* 0x0000000000407944 */ /* 0x002fea0003c00000 */
[----:B------:R-:W-:Y:S05]  /*00f0*/  BRA `(.L_x_2) ;  /* 0x0000000000107947 */ /* 0x000fea0003800000 */
.L_x_1:
[----:B-1----:R-:W-:Y:S01]  /*0100*/  FMUL.FTZ R3, R0, R5 ;  /* 0x0000000500037220 */ /* 0x002fe20000410000 */
[----:B------:R-:W-:-:S03]  /*0110*/  FMUL.FTZ R5, R5, 0.5 ;  /* 0x3f00000005057820 */ /* 0x000fc60000410000 */
[----:B------:R-:W-:-:S04]  /*0120*/  FFMA R0, -R3, R3, R0 ;  /* 0x0000000303007223 */ /* 0x000fc80000000100 */
[----:B------:R-:W-:-:S07]  /*0130*/  FFMA R0, R0, R5, R3 ;  /* 0x0000000500007223 */ /* 0x000fce0000000003 */
.L_x_2:
[----:B------:R-:W-:Y:S05]  /*0140*/  BSYNC.RECONVERGENT B0 ;  /* 0x0000000000007941 */ /* 0x000fea0003800200 */
.L_x_0:
[----:B------:R-:W0:Y:S08]  /*0150*/  LDC.64 R2, c[0x0][0x390] ;  /* 0x0000e400ff027b82 */ /* 0x000e300000000a00 */
[----:B------:R-:W1:Y:S01]  /*0160*/  LDC.64 R4, c[0x0][0x380] ;  /* 0x0000e000ff047b82 */ /* 0x000e620000000a00 */
[----:B0-----:R-:W-:-:S06]  /*0170*/  IMAD.WIDE.U32 R2, R7, 0x4, R2 ;  /* 0x0000000407027825 */ /* 0x001fcc00078e0002 */
[----:B------:R-:W2:Y:S01]  /*0180*/  LDG.E.CONSTANT R2, desc[UR4][R2.64] ;  /* 0x0000000402027981 */ /* 0x000ea2000c1e9900 */
[----:B-1----:R-:W-:-:S04]  /*0190*/  IMAD.WIDE.U32 R4, R7, 0x4, R4 ;  /* 0x0000000407047825 */ /* 0x002fc800078e0004 */
[----:B--2---:R-:W-:-:S04]  /*01a0*/  FMUL.RZ R6, R2, 0.15915493667125701904 ;  /* 0x3e22f98302067820 */ /* 0x004fc8000040c000 */
[----:B------:R-:W0:Y:S02]  /*01b0*/  MUFU.COS R9, R6 ;  /* 0x0000000600097308 */ /* 0x000e240000000000 */
[----:B0-----:R-:W-:-:S05]  /*01c0*/  FADD R9, R9, R0 ;  /* 0x0000000009097221 */ /* 0x001fca0000000000 */
[----:B------:R-:W-:Y:S01]  /*01d0*/  STG.E desc[UR4][R4.64], R9 ;  /* 0x0000000904007986 */ /* 0x000fe2000c101904 */
[----:B------:R-:W-:Y:S05]  /*01e0*/  EXIT ;  /* 0x000000000000794d */ /* 0x000fea0003800000 */
        .weak           $__internal_0_$__cuda_sm20_sqrt_rn_f32_slowpath
        .type           $__internal_0_$__cuda_sm20_sqrt_rn_f32_slowpath,@function
        .size           $__internal_0_$__cuda_sm20_sqrt_rn_f32_slowpath,(.L_x_5 - $__internal_0_$__cuda_sm20_sqrt_rn_f32_slowpath)
$__internal_0_$__cuda_sm20_sqrt_rn_f32_slowpath:
[----:B------:R-:W-:-:S13]  /*01f0*/  LOP3.LUT P0, RZ, R0, 0x7fffffff, RZ, 0xc0, !PT ;  /* 0x7fffffff00ff7812 */ /* 0x000fda000780c0ff */
[----:B------:R-:W-:Y:S01]  /*0200*/  @!P0 MOV R2, R0 ;  /* 0x0000000000028202 */ /* 0x000fe20000000f00 */
[----:B------:R-:W-:Y:S06]  /*0210*/  @!P0 BRA `(.L_x_3) ;  /* 0x0000000000408947 */ /* 0x000fec0003800000 */
[----:B------:R-:W-:-:S13]  /*0220*/  FSETP.GEU.FTZ.AND P0, PT, R0, RZ, PT ;  /* 0x000000ff0000720b */ /* 0x000fda0003f1e000 */
[----:B------:R-:W-:Y:S01]  /*0230*/  @!P0 MOV R2, 0x7fffffff ;  /* 0x7fffffff00028802 */ /* 0x000fe20000000f00 */
[----:B------:R-:W-:Y:S06]  /*0240*/  @!P0 BRA `(.L_x_3) ;  /* 0x0000000000348947 */ /* 0x000fec0003800000 */
[----:B------:R-:W-:-:S13]  /*0250*/  FSETP.GTU.FTZ.AND P0, PT, |R0|, +INF , PT ;  /* 0x7f8000000000780b */ /* 0x000fda0003f1c200 */
[----:B------:R-:W-:Y:S01]  /*0260*/  @P0 FADD.FTZ R2, R0, 1 ;  /* 0x3f80000000020421 */ /* 0x000fe20000010000 */
[----:B------:R-:W-:Y:S06]  /*0270*/  @P0 BRA `(.L_x_3) ;  /* 0x0000000000280947 */ /* 0x000fec0003800000 */
[----:B------:R-:W-:-:S13]  /*0280*/  FSETP.NEU.FTZ.AND P0, PT, |R0|, +INF , PT ;  /* 0x7f8000000000780b */ /* 0x000fda0003f1d200 */
[----:B------:R-:W-:-:S04]  /*0290*/  @P0 FFMA R3, R0, 1.84467440737095516160e+19, RZ ;  /* 0x5f80000000030823 */ /* 0x000fc800000000ff */
[----:B------:R-:W0:Y:S02]  /*02a0*/  @P0 MUFU.RSQ R2, R3 ;  /* 0x0000000300020308 */ /* 0x000e240000001400 */
[----:B0-----:R-:W-:Y:S01]  /*02b0*/  @P0 FMUL.FTZ R4, R3, R2 ;  /* 0x0000000203040220 */ /* 0x001fe20000410000 */
[----:B------:R-:W-:Y:S01]  /*02c0*/  @P0 FMUL.FTZ R6, R2, 0.5 ;  /* 0x3f00000002060820 */ /* 0x000fe20000410000 */
[----:B------:R-:W-:Y:S02]  /*02d0*/  @!P0 MOV R2, R0 ;  /* 0x0000000000028202 */ /* 0x000fe40000000f00 */
[----:B------:R-:W-:-:S04]  /*02e0*/  @P0 FADD.FTZ R5, -R4, -RZ ;  /* 0x800000ff04050221 */ /* 0x000fc80000010100 */
[----:B------:R-:W-:-:S04]  /*02f0*/  @P0 FFMA R5, R4, R5, R3 ;  /* 0x0000000504050223 */ /* 0x000fc80000000003 */
[----:B------:R-:W-:-:S04]  /*0300*/  @P0 FFMA R5, R5, R6, R4 ;  /* 0x0000000605050223 */ /* 0x000fc80000000004 */
[----:B------:R-:W-:-:S07]  /*0310*/  @P0 FMUL.FTZ R2, R5, 2.3283064365386962891e-10 ;  /* 0x2f80000005020820 */ /* 0x000fce0000410000 */
.L_x_3:
[----:B------:R-:W-:Y:S01]  /*0320*/  HFMA2 R3, -RZ, RZ, 0, 0 ;  /* 0x00000000ff037431 */ /* 0x000fe200000001ff */
[----:B------:R-:W-:Y:S02]  /*0330*/  MOV R0, R2 ;  /* 0x0000000200007202 */ /* 0x000fe40000000f00 */
[----:B------:R-:W-:-:S04]  /*0340*/  MOV R2, R8 ;  /* 0x0000000800027202 */ /* 0x000fc80000000f00 */
[----:B------:R-:W-:Y:S05]  /*0350*/  RET.REL.NODEC R2 `(default_function_kernel) ;  /* 0xfffffffc02287950 */ /* 0x000fea0003c3ffff */
.L_x_4:
[----:B------:R-:W-:-:S00]  /*0360*/  BRA `(.L_x_4) ;  /* 0xfffffffc00fc7947 */ /* 0x000fc0000383ffff */
[----:B------:R-:W-:-:S00]  /*0370*/  NOP ;  /* 0x0000000000007918 */ /* 0x000fc00000000000 */
        /* <DEDUP_REMOVED lines=8> */
.L_x_5:


//--------------------- .nv.shared.reserved.0     --------------------------
	.section	.nv.shared.reserved.0,"aw",@nobits
	.weak		__nv_reservedSMEM_offset_0_alias
	.size		__nv_reservedSMEM_offset_0_alias, 0, 64
	.other		__nv_reservedSMEM_offset_0_alias,@"STO_CUDA_RESERVED_SHARED STV_DEFAULT"
__nv_reservedSMEM_offset_0_alias:
	.zero		0
	.zero		64


//--------------------- .nv.constant0.default_function_kernel --------------------------
	.section	.nv.constant0.default_function_kernel,"a",@progbits
	.sectionflags	@""
	.align	4
.nv.constant0.default_function_kernel:
	.zero		920


//--------------------- SYMBOLS --------------------------

	.type		.nv.reservedSmem.offset0,@object
	.size		.nv.reservedSmem.offset0,0x4
